	.headerflags	@"EF_CUDA_TEXMODE_UNIFIED EF_CUDA_64BIT_ADDRESS EF_CUDA_ACCELERATORS EF_CUDA_SM90 EF_CUDA_VIRTUAL_SM(EF_CUDA_SM90)"
	.elftype	@"ET_EXEC"


//--------------------- .nv.info                  --------------------------
	.section	.nv.info,"",@"SHT_CUDA_INFO"
	.align	4


	//----- nvinfo : EIATTR_REGCOUNT
	.align		4
        /*0000*/ 	.byte	0x04, 0x2f
        /*0002*/ 	.short	(.L_1 - .L_0)
	.align		4
.L_0:
        /*0004*/ 	.word	index@(triton_poi_fused_convolution_15)
        /*0008*/ 	.word	0x0000000c


	//----- nvinfo : EIATTR_MIN_STACK_SIZE
	.align		4
.L_1:
        /*000c*/ 	.byte	0x04, 0x12
        /*000e*/ 	.short	(.L_3 - .L_2)
	.align		4
.L_2:
        /*0010*/ 	.word	index@(triton_poi_fused_convolution_15)
        /*0014*/ 	.word	0x00000000


	//----- nvinfo : EIATTR_FRAME_SIZE
	.align		4
.L_3:
        /*0018*/ 	.byte	0x04, 0x11
        /*001a*/ 	.short	(.L_5 - .L_4)
	.align		4
.L_4:
        /*001c*/ 	.word	index@(triton_poi_fused_convolution_15)
        /*0020*/ 	.word	0x00000000


	//----- nvinfo : EIATTR_MIN_STACK_SIZE
	.align		4
.L_5:
        /*0024*/ 	.byte	0x04, 0x12
        /*0026*/ 	.short	(.L_7 - .L_6)
	.align		4
.L_6:
        /*0028*/ 	.word	index@(triton_poi_fused_convolution_15)
        /*002c*/ 	.word	0x00000000
.L_7:


//--------------------- .nv.info.triton_poi_fused_convolution_15 --------------------------
	.section	.nv.info.triton_poi_fused_convolution_15,"",@"SHT_CUDA_INFO"
	.sectionflags	@""
	.align	4


	//----- nvinfo : EIATTR_CUDA_API_VERSION
	.align		4
        /*0000*/ 	.byte	0x04, 0x37
        /*0002*/ 	.short	(.L_9 - .L_8)
.L_8:
        /*0004*/ 	.word	0x0000007c


	//----- nvinfo : EIATTR_KPARAM_INFO
	.align		4
.L_9:
        /*0008*/ 	.byte	0x04, 0x17
        /*000a*/ 	.short	(.L_11 - .L_10)
.L_10:
        /*000c*/ 	.word	0x00000000
        /*0010*/ 	.short	0x0002
        /*0012*/ 	.short	0x0010
        /*0014*/ 	.byte	0x00, 0xf0, 0x11, 0x00


	//----- nvinfo : EIATTR_KPARAM_INFO
	.align		4
.L_11:
        /*0018*/ 	.byte	0x04, 0x17
        /*001a*/ 	.short	(.L_13 - .L_12)
.L_12:
        /*001c*/ 	.word	0x00000000
        /*0020*/ 	.short	0x0001
        /*0022*/ 	.short	0x0008
        /*0024*/ 	.byte	0x00, 0xf4, 0x21, 0x00


	//----- nvinfo : EIATTR_KPARAM_INFO
	.align		4
.L_13:
        /*0028*/ 	.byte	0x04, 0x17
        /*002a*/ 	.short	(.L_15 - .L_14)
.L_14:
        /*002c*/ 	.word	0x00000000
        /*0030*/ 	.short	0x0000
        /*0032*/ 	.short	0x0000
        /*0034*/ 	.byte	0x00, 0xf4, 0x21, 0x00


	//----- nvinfo : EIATTR_SPARSE_MMA_MASK
	.align		4
.L_15:
        /*0038*/ 	.byte	0x03, 0x50
        /*003a*/ 	.short	0x0000


	//----- nvinfo : EIATTR_MAXREG_COUNT
	.align		4
        /*003c*/ 	.byte	0x03, 0x1b
        /*003e*/ 	.short	0x00ff


	//----- nvinfo : EIATTR_EXIT_INSTR_OFFSETS
	.align		4
        /*0040*/ 	.byte	0x04, 0x1c
        /*0042*/ 	.short	(.L_17 - .L_16)


	//   ....[0]....
.L_16:
        /*0044*/ 	.word	0x00000180


	//----- nvinfo : EIATTR_REQNTID
	.align		4
.L_17:
        /*0048*/ 	.byte	0x04, 0x10
        /*004a*/ 	.short	(.L_19 - .L_18)
.L_18:
        /*004c*/ 	.word	0x00000080
        /*0050*/ 	.word	0x00000001
        /*0054*/ 	.word	0x00000001


	//----- nvinfo : EIATTR_CBANK_PARAM_SIZE
	.align		4
.L_19:
        /*0058*/ 	.byte	0x03, 0x19
        /*005a*/ 	.short	0x0014


	//----- nvinfo : EIATTR_PARAM_CBANK
	.align		4
        /*005c*/ 	.byte	0x04, 0x0a
        /*005e*/ 	.short	(.L_21 - .L_20)
	.align		4
.L_20:
        /*0060*/ 	.word	index@(.nv.constant0.triton_poi_fused_convolution_15)
        /*0064*/ 	.short	0x0210
        /*0066*/ 	.short	0x0014


	//----- nvinfo : EIATTR_SW_WAR
	.align		4
.L_21:
        /*0068*/ 	.byte	0x04, 0x36
        /*006a*/ 	.short	(.L_23 - .L_22)
.L_22:
        /*006c*/ 	.word	0x00000008
.L_23:


//--------------------- .nv.callgraph             --------------------------
	.section	.nv.callgraph,"",@"SHT_CUDA_CALLGRAPH"
	.align	4
	.sectionentsize	8
	.align		4
        /*0000*/ 	.word	0x00000000
	.align		4
        /*0004*/ 	.word	0xffffffff
	.align		4
        /*0008*/ 	.word	0x00000000
	.align		4
        /*000c*/ 	.word	0xfffffffe
	.align		4
        /*0010*/ 	.word	0x00000000
	.align		4
        /*0014*/ 	.word	0xfffffffd
	.align		4
        /*0018*/ 	.word	0x00000000
	.align		4
        /*001c*/ 	.word	0xfffffffc


//--------------------- .text.triton_poi_fused_convolution_15 --------------------------
	.section	.text.triton_poi_fused_convolution_15,"ax",@progbits
	.align	128
        .global         triton_poi_fused_convolution_15
        .type           triton_poi_fused_convolution_15,@function
        .size           triton_poi_fused_convolution_15,(.L_x_1 - triton_poi_fused_convolution_15)
        .other          triton_poi_fused_convolution_15,@"STO_CUDA_ENTRY STV_DEFAULT"
triton_poi_fused_convolution_15:
.text.triton_poi_fused_convolution_15:
[----:B------:R-:W-:Y:S01]  /*0000*/  LDC R1, c[0x0][0x28] ;  /* 0x00000a00ff017b82 */ /* 0x000fe20000000800 */
[----:B------:R-:W1:Y:S07]  /*0010*/  S2R R0, SR_TID.X ;  /* 0x0000000000007919 */ /* 0x000e6e0000002100 */
[----:B------:R-:W2:Y:S01]  /*0020*/  LDC.64 R4, c[0x0][0x218] ;  /* 0x00008600ff047b82 */ /* 0x000ea20000000a00 */
[----:B------:R-:W-:Y:S01]  /*0030*/  ULDC.64 UR4, c[0x0][0x208] ;  /* 0x0000820000047ab9 */ /* 0x000fe20000000a00 */
[----:B------:R-:W3:Y:S06]  /*0040*/  S2R R7, SR_CTAID.X ;  /* 0x0000000000077919 */ /* 0x000eec0000002500 */
[----:B------:R-:W4:Y:S01]  /*0050*/  LDC.64 R2, c[0x0][0x210] ;  /* 0x00008400ff027b82 */ /* 0x000f220000000a00 */
[----:B-1----:R-:W-:Y:S01]  /*0060*/  IMAD.SHL.U32 R0, R0, 0x2, RZ ;  /* 0x0000000200007824 */ /* 0x002fe200078e00ff */
[----:B---3--:R-:W-:-:S04]  /*0070*/  SHF.R.S32.HI R6, RZ, 0x17, R7 ;  /* 0x00000017ff067819 */ /* 0x008fc80000011407 */
[----:B------:R-:W-:Y:S02]  /*0080*/  LOP3.LUT R0, R0, 0xfe, RZ, 0xc0, !PT ;  /* 0x000000fe00007812 */ /* 0x000fe400078ec0ff */
[----:B------:R-:W-:-:S03]  /*0090*/  SGXT R6, R6, 0x1 ;  /* 0x000000010606781a */ /* 0x000fc60000000200 */
[----:B------:R-:W-:-:S04]  /*00a0*/  IMAD R7, R7, 0x100, R0 ;  /* 0x0000010007077824 */ /* 0x000fc800078e0200 */
[----:B----4-:R-:W-:Y:S01]  /*00b0*/  IMAD.WIDE R2, R7, 0x4, R2 ;  /* 0x0000000407027825 */ /* 0x010fe200078e0202 */
[----:B------:R-:W-:-:S04]  /*00c0*/  LEA.HI R6, R6, R7, RZ, 0x6 ;  /* 0x0000000706067211 */ /* 0x000fc800078f30ff */
[--C-:B------:R-:W-:Y:S02]  /*00d0*/  SHF.R.S32.HI R0, RZ, 0x6, R6.reuse ;  /* 0x00000006ff007819 */ /* 0x100fe40000011406 */
[----:B------:R-:W-:Y:S02]  /*00e0*/  SHF.R.S32.HI R9, RZ, 0x1f, R6 ;  /* 0x0000001fff097819 */ /* 0x000fe40000011406 */
[----:B------:R-:W3:Y:S02]  /*00f0*/  LDG.E.64 R6, desc[UR4][R2.64] ;  /* 0x0000000402067981 */ /* 0x000ee4000c1e1b00 */
[----:B------:R-:W-:-:S04]  /*0100*/  LEA.HI R9, R9, R0, RZ, 0x8 ;  /* 0x0000000009097211 */ /* 0x000fc800078f40ff */
[----:B------:R-:W-:-:S05]  /*0110*/  LOP3.LUT R9, R9, 0xffffff00, RZ, 0xc0, !PT ;  /* 0xffffff0009097812 */ /* 0x000fca00078ec0ff */
[----:B------:R-:W-:-:S04]  /*0120*/  IMAD.IADD R9, R0, 0x1, -R9 ;  /* 0x0000000100097824 */ /* 0x000fc800078e0a09 */
[----:B--2---:R-:W-:-:S06]  /*0130*/  IMAD.WIDE R4, R9, 0x4, R4 ;  /* 0x0000000409047825 */ /* 0x004fcc00078e0204 */
[----:B------:R-:W3:Y:S02]  /*0140*/  LDG.E.EL R4, desc[UR4][R4.64] ;  /* 0x0000000404047981 */ /* 0x000ee4000c2e1900 */
[--C-:B---3--:R-:W-:Y:S01]  /*0150*/  FADD R6, R6, R4.reuse ;  /* 0x0000000406067221 */ /* 0x108fe20000000000 */
[----:B------:R-:W-:-:S05]  /*0160*/  FADD R7, R7, R4 ;  /* 0x0000000407077221 */ /* 0x000fca0000000000 */
[----:B------:R-:W-:Y:S01]  /*0170*/  STG.E.64 desc[UR4][R2.64], R6 ;  /* 0x0000000602007986 */ /* 0x000fe2000c101b04 */
[----:B------:R-:W-:Y:S05]  /*0180*/  EXIT ;  /* 0x000000000000794d */ /* 0x000fea0003800000 */
.L_x_0:
[----:B------:R-:W-:-:S00]  /*0190*/  BRA `(.L_x_0) ;  /* 0xfffffffc00fc7947 */ /* 0x000fc0000383ffff */
[----:B------:R-:W-:-:S00]  /*01a0*/  NOP ;  /* 0x0000000000007918 */ /* 0x000fc00000000000 */
        /* <DEDUP_REMOVED lines=13> */
.L_x_1:


//--------------------- .nv.constant0.triton_poi_fused_convolution_15 --------------------------
	.section	.nv.constant0.triton_poi_fused_convolution_15,"a",@progbits
	.sectionflags	@""
	.align	4
.nv.constant0.triton_poi_fused_convolution_15:
	.zero		548
